//
// Generated by NVIDIA NVVM Compiler
//
// Compiler Build ID: CL-36424714
// Cuda compilation tools, release 13.0, V13.0.88
// Based on NVVM 20.0.0
//

.version 9.0
.target sm_100
.address_size 64

	// .globl	_Z10loop_primeiiPi

.visible .entry _Z10loop_primeiiPi(
	.param .u32 _Z10loop_primeiiPi_param_0,
	.param .u32 _Z10loop_primeiiPi_param_1,
	.param .u64 .ptr .align 1 _Z10loop_primeiiPi_param_2
)
{
	.reg .pred 	%p<8>;
	.reg .b32 	%r<31>;
	.reg .b64 	%rd<3>;
	.reg .b64 	%fd<3>;

	ld.param.u32 	%r10, [_Z10loop_primeiiPi_param_0];
	ld.param.u32 	%r11, [_Z10loop_primeiiPi_param_1];
	ld.param.u64 	%rd1, [_Z10loop_primeiiPi_param_2];
	mov.u32 	%r26, %ctaid.x;
	setp.ge.s32 	%p1, %r26, %r10;
	mov.b32 	%r30, 0;
	@%p1 bra 	$L__BB0_8;
	mov.b32 	%r30, 0;
$L__BB0_2:
	and.b32  	%r15, %r26, 1;
	setp.eq.b32 	%p2, %r15, 1;
	not.pred 	%p3, %p2;
	mov.b32 	%r14, 0;
	mov.u32 	%r29, %r14;
	@%p3 bra 	$L__BB0_7;
	setp.lt.s32 	%p4, %r26, 8;
	mov.b32 	%r16, 1;
	mov.u32 	%r29, %r16;
	@%p4 bra 	$L__BB0_7;
	shr.u32 	%r18, %r26, 31;
	add.s32 	%r19, %r26, %r18;
	shr.s32 	%r20, %r19, 1;
	cvt.rn.f64.s32 	%fd1, %r20;
	mov.b32 	%r28, 3;
	bra.uni 	$L__BB0_6;
$L__BB0_5:
	add.s32 	%r28, %r28, 2;
	cvt.rn.f64.u32 	%fd2, %r28;
	setp.geu.f64 	%p6, %fd2, %fd1;
	mov.u32 	%r29, %r16;
	@%p6 bra 	$L__BB0_7;
$L__BB0_6:
	rem.u32 	%r22, %r26, %r28;
	setp.ne.s32 	%p5, %r22, 0;
	mov.u32 	%r29, %r14;
	@%p5 bra 	$L__BB0_5;
$L__BB0_7:
	add.s32 	%r30, %r29, %r30;
	add.s32 	%r26, %r26, %r11;
	setp.lt.s32 	%p7, %r26, %r10;
	@%p7 bra 	$L__BB0_2;
$L__BB0_8:
	cvta.to.global.u64 	%rd2, %rd1;
	ld.global.u32 	%r24, [%rd2];
	add.s32 	%r25, %r24, %r30;
	st.global.u32 	[%rd2], %r25;
	ret;

}


// ===== COMPILED SASS (sm_100) =====

	.target	sm_100

	.elftype	@"ET_EXEC"


//--------------------- .note.nv.tkinfo           --------------------------
	.section	.note.nv.tkinfo,"",@"SHT_NOTE"
	.sectionflags	@"SHF_NOTE_NV_TKINFO"
	.tkinfo
        /*0018*/ 	.word	0x00000002
        /*0030*/ 	.string	""
        /*0030*/ 	.string	"ptxas"
        /*0030*/ 	.string	"Cuda compilation tools, release 13.0, V13.0.88"
        /*0030*/ 	.string	"Build cuda_13.0.r13.0/compiler.36424714_0"
        /*0030*/ 	.string	"-arch sm_100 -m 64 "



//--------------------- .note.nv.cuinfo           --------------------------
	.section	.note.nv.cuinfo,"",@"SHT_NOTE"
	.sectionflags	@"SHF_NOTE_NV_CUINFO"
        /*0018*/ 	.short	0x0002
        /*001a*/ 	.short	0x0064
        /*001c*/ 	.short	0x0082
	.zero		2


//--------------------- .nv.info                  --------------------------
	.section	.nv.info,"",@"SHT_CUDA_INFO"
	.align	4


	//----- nvinfo : EIATTR_REGCOUNT
	.align		4
        /*0000*/ 	.byte	0x04, 0x2f
        /*0002*/ 	.short	(.L_1 - .L_0)
	.align		4
.L_0:
        /*0004*/ 	.word	index@(_Z10loop_primeiiPi)
        /*0008*/ 	.word	0x0000000a


	//----- nvinfo : EIATTR_FRAME_SIZE
	.align		4
.L_1:
        /*000c*/ 	.byte	0x04, 0x11
        /*000e*/ 	.short	(.L_3 - .L_2)
	.align		4
.L_2:
        /*0010*/ 	.word	index@(_Z10loop_primeiiPi)
        /*0014*/ 	.word	0x00000000


	//----- nvinfo : EIATTR_MIN_STACK_SIZE
	.align		4
.L_3:
        /*0018*/ 	.byte	0x04, 0x12
        /*001a*/ 	.short	(.L_5 - .L_4)
	.align		4
.L_4:
        /*001c*/ 	.word	index@(_Z10loop_primeiiPi)
        /*0020*/ 	.word	0x00000000
.L_5:


//--------------------- .nv.compat                --------------------------
	.section	.nv.compat,"",@"SHT_CUDA_COMPAT_INFO"
	.align	4
        /*0000*/ 	.byte	0x02, 0x09, 0x00, 0x00, 0x02, 0x02, 0x01, 0x00, 0x02, 0x05, 0x05, 0x00, 0x03, 0x07, 0x01, 0x01
        /*0010*/ 	.byte	0x02, 0x03, 0x00, 0x00, 0x02, 0x06, 0x01, 0x00, 0x04, 0x0b, 0x08, 0x00, 0x01, 0x00, 0x00, 0x00
        /*0020*/ 	.byte	0x00, 0x00, 0x00, 0x00


//--------------------- .nv.info._Z10loop_primeiiPi --------------------------
	.section	.nv.info._Z10loop_primeiiPi,"",@"SHT_CUDA_INFO"
	.sectionflags	@""
	.align	4


	//----- nvinfo : EIATTR_CUDA_API_VERSION
	.align		4
        /*0000*/ 	.byte	0x04, 0x37
        /*0002*/ 	.short	(.L_7 - .L_6)
.L_6:
        /*0004*/ 	.word	0x00000082


	//----- nvinfo : EIATTR_KPARAM_INFO
	.align		4
.L_7:
        /*0008*/ 	.byte	0x04, 0x17
        /*000a*/ 	.short	(.L_9 - .L_8)
.L_8:
        /*000c*/ 	.word	0x00000000
        /*0010*/ 	.short	0x0002
        /*0012*/ 	.short	0x0008
        /*0014*/ 	.byte	0x00, 0xf5, 0x21, 0x00


	//----- nvinfo : EIATTR_KPARAM_INFO
	.align		4
.L_9:
        /*0018*/ 	.byte	0x04, 0x17
        /*001a*/ 	.short	(.L_11 - .L_10)
.L_10:
        /*001c*/ 	.word	0x00000000
        /*0020*/ 	.short	0x0001
        /*0022*/ 	.short	0x0004
        /*0024*/ 	.byte	0x00, 0xf0, 0x11, 0x00


	//----- nvinfo : EIATTR_KPARAM_INFO
	.align		4
.L_11:
        /*0028*/ 	.byte	0x04, 0x17
        /*002a*/ 	.short	(.L_13 - .L_12)
.L_12:
        /*002c*/ 	.word	0x00000000
        /*0030*/ 	.short	0x0000
        /*0032*/ 	.short	0x0000
        /*0034*/ 	.byte	0x00, 0xf0, 0x11, 0x00


	//----- nvinfo : EIATTR_SPARSE_MMA_MASK
	.align		4
.L_13:
        /*0038*/ 	.byte	0x03, 0x50
        /*003a*/ 	.short	0x0000


	//----- nvinfo : EIATTR_MAXREG_COUNT
	.align		4
        /*003c*/ 	.byte	0x03, 0x1b
        /*003e*/ 	.short	0x00ff


	//----- nvinfo : EIATTR_MERCURY_ISA_VERSION
	.align		4
        /*0040*/ 	.byte	0x03, 0x5f
        /*0042*/ 	.short	0x0101


	//----- nvinfo : EIATTR_VRC_CTA_INIT_COUNT
	.align		4
        /*0044*/ 	.byte	0x02, 0x4a
	.zero		1
	.zero		1


	//----- nvinfo : EIATTR_EXIT_INSTR_OFFSETS
	.align		4
        /*0048*/ 	.byte	0x04, 0x1c
        /*004a*/ 	.short	(.L_15 - .L_14)


	//   ....[0]....
.L_14:
        /*004c*/ 	.word	0x00000350


	//----- nvinfo : EIATTR_CBANK_PARAM_SIZE
	.align		4
.L_15:
        /*0050*/ 	.byte	0x03, 0x19
        /*0052*/ 	.short	0x0010


	//----- nvinfo : EIATTR_PARAM_CBANK
	.align		4
        /*0054*/ 	.byte	0x04, 0x0a
        /*0056*/ 	.short	(.L_17 - .L_16)
	.align		4
.L_16:
        /*0058*/ 	.word	index@(.nv.constant0._Z10loop_primeiiPi)
        /*005c*/ 	.short	0x0380
        /*005e*/ 	.short	0x0010


	//----- nvinfo : EIATTR_SW_WAR
	.align		4
.L_17:
        /*0060*/ 	.byte	0x04, 0x36
        /*0062*/ 	.short	(.L_19 - .L_18)
.L_18:
        /*0064*/ 	.word	0x00000008
.L_19:


//--------------------- .nv.callgraph             --------------------------
	.section	.nv.callgraph,"",@"SHT_CUDA_CALLGRAPH"
	.align	4
	.sectionentsize	8
	.align		4
        /*0000*/ 	.word	0x00000000
	.align		4
        /*0004*/ 	.word	0xffffffff
	.align		4
        /*0008*/ 	.word	0x00000000
	.align		4
        /*000c*/ 	.word	0xfffffffe
	.align		4
        /*0010*/ 	.word	0x00000000
	.align		4
        /*0014*/ 	.word	0xfffffffd
	.align		4
        /*0018*/ 	.word	0x00000000
	.align		4
        /*001c*/ 	.word	0xfffffffc


//--------------------- .text._Z10loop_primeiiPi  --------------------------
	.section	.text._Z10loop_primeiiPi,"ax",@progbits
	.align	128
        .global         _Z10loop_primeiiPi
        .type           _Z10loop_primeiiPi,@function
        .size           _Z10loop_primeiiPi,(.L_x_5 - _Z10loop_primeiiPi)
        .other          _Z10loop_primeiiPi,@"STO_CUDA_ENTRY STV_DEFAULT"
_Z10loop_primeiiPi:
.text._Z10loop_primeiiPi:
[----:B------:R-:W-:Y:S08]  /*0000*/  LDC R1, c[0x0][0x37c] ;  /* 0x0000df00ff017b82 */ /* 0x000ff00000000800 */
[----:B------:R-:W0:Y:S01]  /*0010*/  S2UR UR6, SR_CTAID.X ;  /* 0x00000000000679c3 */ /* 0x000e220000002500 */
[----:B------:R-:W0:Y:S01]  /*0020*/  LDCU UR4, c[0x0][0x380] ;  /* 0x00007000ff0477ac */ /* 0x000e220008000800 */
[----:B------:R-:W1:Y:S01]  /*0030*/  LDCU.64 UR8, c[0x0][0x358] ;  /* 0x00006b00ff0877ac */ /* 0x000e620008000a00 */
[----:B0-----:R-:W-:-:S03]  /*0040*/  UISETP.GE.AND UP0, UPT, UR6, UR4, UPT ;  /* 0x000000040600728c */ /* 0x001fc6000bf06270 */
[----:B------:R-:W-:-:S06]  /*0050*/  UMOV UR4, URZ ;  /* 0x000000ff00047c82 */ /* 0x000fcc0008000000 */
[----:B-1----:R-:W-:Y:S05]  /*0060*/  BRA.U UP0, `(.L_x_0) ;  /* 0x0000000100a87547 */ /* 0x002fea000b800000 */
[----:B------:R-:W-:-:S05]  /*0070*/  UMOV UR4, URZ ;  /* 0x000000ff00047c82 */ /* 0x000fca0008000000 */
.L_x_3:
[----:B------:R-:W-:-:S04]  /*0080*/  ULOP3.LUT UR5, UR6, 0x1, URZ, 0xc0, !UPT ;  /* 0x0000000106057892 */ /* 0x000fc8000f8ec0ff */
[----:B------:R-:W-:-:S03]  /*0090*/  UISETP.NE.U32.AND UP0, UPT, UR5, 0x1, UPT ;  /* 0x000000010500788c */ /* 0x000fc6000bf05070 */
[----:B------:R-:W-:-:S06]  /*00a0*/  UMOV UR5, URZ ;  /* 0x000000ff00057c82 */ /* 0x000fcc0008000000 */
[----:B0-----:R-:W-:Y:S05]  /*00b0*/  BRA.U UP0, `(.L_x_1) ;  /* 0x0000000100807547 */ /* 0x001fea000b800000 */
[----:B------:R-:W-:Y:S01]  /*00c0*/  UISETP.GE.AND UP0, UPT, UR6, 0x8, UPT ;  /* 0x000000080600788c */ /* 0x000fe2000bf06270 */
[----:B------:R-:W-:-:S08]  /*00d0*/  UMOV UR5, 0x1 ;  /* 0x0000000100057882 */ /* 0x000fd00000000000 */
[----:B------:R-:W-:Y:S05]  /*00e0*/  BRA.U !UP0, `(.L_x_1) ;  /* 0x0000000108747547 */ /* 0x000fea000b800000 */
[----:B------:R-:W-:Y:S01]  /*00f0*/  ULEA.HI UR5, UR6, UR6, URZ, 0x1 ;  /* 0x0000000606057291 */ /* 0x000fe2000f8f08ff */
[----:B------:R-:W-:-:S03]  /*0100*/  IMAD.MOV.U32 R0, RZ, RZ, 0x3 ;  /* 0x00000003ff007424 */ /* 0x000fc600078e00ff */
[----:B------:R-:W-:-:S09]  /*0110*/  USHF.R.S32.HI UR5, URZ, 0x1, UR5 ;  /* 0x00000001ff057899 */ /* 0x000fd20008011405 */
[----:B------:R-:W0:Y:S03]  /*0120*/  I2F.F64 R4, UR5 ;  /* 0x0000000500047d12 */ /* 0x000e260008201c00 */
.L_x_2:
[----:B------:R-:W1:Y:S01]  /*0130*/  I2F.U32.RP R6, R0 ;  /* 0x0000000000067306 */ /* 0x000e620000209000 */
[----:B------:R-:W-:Y:S01]  /*0140*/  ISETP.NE.U32.AND P1, PT, R0, RZ, PT ;  /* 0x000000ff0000720c */ /* 0x000fe20003f25070 */
[----:B------:R-:W-:-:S06]  /*0150*/  UMOV UR5, URZ ;  /* 0x000000ff00057c82 */ /* 0x000fcc0008000000 */
[----:B-1----:R-:W1:Y:S02]  /*0160*/  MUFU.RCP R6, R6 ;  /* 0x0000000600067308 */ /* 0x002e640000001000 */
[----:B-1----:R-:W-:-:S06]  /*0170*/  IADD3 R2, PT, PT, R6, 0xffffffe, RZ ;  /* 0x0ffffffe06027810 */ /* 0x002fcc0007ffe0ff */
[----:B------:R1:W2:Y:S02]  /*0180*/  F2I.FTZ.U32.TRUNC.NTZ R3, R2 ;  /* 0x0000000200037305 */ /* 0x0002a4000021f000 */
[----:B-1----:R-:W-:Y:S02]  /*0190*/  HFMA2 R2, -RZ, RZ, 0, 0 ;  /* 0x00000000ff027431 */ /* 0x002fe400000001ff */
[----:B--2---:R-:W-:-:S04]  /*01a0*/  IMAD.MOV R7, RZ, RZ, -R3 ;  /* 0x000000ffff077224 */ /* 0x004fc800078e0a03 */
[----:B------:R-:W-:-:S04]  /*01b0*/  IMAD R7, R7, R0, RZ ;  /* 0x0000000007077224 */ /* 0x000fc800078e02ff */
[----:B------:R-:W-:-:S06]  /*01c0*/  IMAD.HI.U32 R3, R3, R7, R2 ;  /* 0x0000000703037227 */ /* 0x000fcc00078e0002 */
[----:B------:R-:W-:-:S04]  /*01d0*/  IMAD.HI.U32 R3, R3, UR6, RZ ;  /* 0x0000000603037c27 */ /* 0x000fc8000f8e00ff */
[----:B------:R-:W-:-:S04]  /*01e0*/  IMAD.MOV R3, RZ, RZ, -R3 ;  /* 0x000000ffff037224 */ /* 0x000fc800078e0a03 */
[----:B------:R-:W-:-:S05]  /*01f0*/  IMAD R3, R0, R3, UR6 ;  /* 0x0000000600037e24 */ /* 0x000fca000f8e0203 */
[----:B------:R-:W-:-:S13]  /*0200*/  ISETP.GE.U32.AND P0, PT, R3, R0, PT ;  /* 0x000000000300720c */ /* 0x000fda0003f06070 */
[----:B------:R-:W-:-:S04]  /*0210*/  @P0 IADD3 R3, PT, PT, R3, -R0, RZ ;  /* 0x8000000003030210 */ /* 0x000fc80007ffe0ff */
[----:B------:R-:W-:-:S13]  /*0220*/  ISETP.GE.U32.AND P0, PT, R3, R0, PT ;  /* 0x000000000300720c */ /* 0x000fda0003f06070 */
[----:B------:R-:W-:Y:S01]  /*0230*/  @P0 IMAD.IADD R3, R3, 0x1, -R0 ;  /* 0x0000000103030824 */ /* 0x000fe200078e0a00 */
[----:B------:R-:W-:-:S04]  /*0240*/  @!P1 LOP3.LUT R3, RZ, R0, RZ, 0x33, !PT ;  /* 0x00000000ff039212 */ /* 0x000fc800078e33ff */
[----:B------:R-:W-:-:S13]  /*0250*/  ISETP.NE.AND P0, PT, R3, RZ, PT ;  /* 0x000000ff0300720c */ /* 0x000fda0003f05270 */
[----:B------:R-:W-:Y:S05]  /*0260*/  @!P0 BRA `(.L_x_1) ;  /* 0x0000000000148947 */ /* 0x000fea0003800000 */
[----:B------:R-:W-:-:S04]  /*0270*/  IADD3 R0, PT, PT, R0, 0x2, RZ ;  /* 0x0000000200007810 */ /* 0x000fc80007ffe0ff */
[----:B------:R-:W0:Y:S02]  /*0280*/  I2F.F64.U32 R2, R0 ;  /* 0x0000000000027312 */ /* 0x000e240000201800 */
[----:B0-----:R-:W-:-:S14]  /*0290*/  DSETP.GEU.AND P0, PT, R2, R4, PT ;  /* 0x000000040200722a */ /* 0x001fdc0003f0e000 */
[----:B------:R-:W-:Y:S05]  /*02a0*/  @!P0 BRA `(.L_x_2) ;  /* 0xfffffffc00a08947 */ /* 0x000fea000383ffff */
[----:B------:R-:W-:-:S05]  /*02b0*/  UMOV UR5, 0x1 ;  /* 0x0000000100057882 */ /* 0x000fca0000000000 */
.L_x_1:
[----:B------:R-:W1:Y:S01]  /*02c0*/  LDCU.64 UR10, c[0x0][0x380] ;  /* 0x00007000ff0a77ac */ /* 0x000e620008000a00 */
[----:B------:R-:W-:Y:S02]  /*02d0*/  UIADD3 UR4, UPT, UPT, UR5, UR4, URZ ;  /* 0x0000000405047290 */ /* 0x000fe4000fffe0ff */
[----:B-1----:R-:W-:-:S04]  /*02e0*/  UIADD3 UR6, UPT, UPT, UR6, UR11, URZ ;  /* 0x0000000b06067290 */ /* 0x002fc8000fffe0ff */
[----:B------:R-:W-:-:S09]  /*02f0*/  UISETP.GE.AND UP0, UPT, UR6, UR10, UPT ;  /* 0x0000000a0600728c */ /* 0x000fd2000bf06270 */
[----:B------:R-:W-:Y:S05]  /*0300*/  BRA.U !UP0, `(.L_x_3) ;  /* 0xfffffffd085c7547 */ /* 0x000fea000b83ffff */
.L_x_0:
[----:B------:R-:W1:Y:S02]  /*0310*/  LDC.64 R2, c[0x0][0x388] ;  /* 0x0000e200ff027b82 */ /* 0x000e640000000a00 */
[----:B-1----:R-:W0:Y:S02]  /*0320*/  LDG.E R0, desc[UR8][R2.64] ;  /* 0x0000000802007981 */ /* 0x002e24000c1e1900 */
[----:B0-----:R-:W-:-:S05]  /*0330*/  VIADD R5, R0, UR4 ;  /* 0x0000000400057c36 */ /* 0x001fca0008000000 */
[----:B------:R-:W-:Y:S01]  /*0340*/  STG.E desc[UR8][R2.64], R5 ;  /* 0x0000000502007986 */ /* 0x000fe2000c101908 */
[----:B------:R-:W-:Y:S05]  /*0350*/  EXIT ;  /* 0x000000000000794d */ /* 0x000fea0003800000 */
.L_x_4:
[----:B------:R-:W-:-:S00]  /*0360*/  BRA `(.L_x_4) ;  /* 0xfffffffc00fc7947 */ /* 0x000fc0000383ffff */
[----:B------:R-:W-:-:S00]  /*0370*/  NOP ;  /* 0x0000000000007918 */ /* 0x000fc00000000000 */
        /* <DEDUP_REMOVED lines=8> */
.L_x_5:


//--------------------- .nv.shared.reserved.0     --------------------------
	.section	.nv.shared.reserved.0,"aw",@nobits
	.weak		__nv_reservedSMEM_offset_0_alias
	.size		__nv_reservedSMEM_offset_0_alias, 0, 64
	.other		__nv_reservedSMEM_offset_0_alias,@"STO_CUDA_RESERVED_SHARED STV_DEFAULT"
__nv_reservedSMEM_offset_0_alias:
	.zero		0
	.zero		64


//--------------------- .nv.constant0._Z10loop_primeiiPi --------------------------
	.section	.nv.constant0._Z10loop_primeiiPi,"a",@progbits
	.sectionflags	@""
	.align	4
.nv.constant0._Z10loop_primeiiPi:
	.zero		912


//--------------------- SYMBOLS --------------------------

	.type		.nv.reservedSmem.offset0,@object
	.size		.nv.reservedSmem.offset0,0x4
